	.headerflags	@"EF_CUDA_TEXMODE_UNIFIED EF_CUDA_64BIT_ADDRESS EF_CUDA_ACCELERATORS EF_CUDA_SM90 EF_CUDA_VIRTUAL_SM(EF_CUDA_SM90)"
	.elftype	@"ET_EXEC"


//--------------------- .nv.info                  --------------------------
	.section	.nv.info,"",@"SHT_CUDA_INFO"
	.align	4


	//----- nvinfo : EIATTR_REGCOUNT
	.align		4
        /*0000*/ 	.byte	0x04, 0x2f
        /*0002*/ 	.short	(.L_1 - .L_0)
	.align		4
.L_0:
        /*0004*/ 	.word	index@(triton_poi_fused_add_0)
        /*0008*/ 	.word	0x00000010


	//----- nvinfo : EIATTR_MIN_STACK_SIZE
	.align		4
.L_1:
        /*000c*/ 	.byte	0x04, 0x12
        /*000e*/ 	.short	(.L_3 - .L_2)
	.align		4
.L_2:
        /*0010*/ 	.word	index@(triton_poi_fused_add_0)
        /*0014*/ 	.word	0x00000000


	//----- nvinfo : EIATTR_FRAME_SIZE
	.align		4
.L_3:
        /*0018*/ 	.byte	0x04, 0x11
        /*001a*/ 	.short	(.L_5 - .L_4)
	.align		4
.L_4:
        /*001c*/ 	.word	index@(triton_poi_fused_add_0)
        /*0020*/ 	.word	0x00000000


	//----- nvinfo : EIATTR_MIN_STACK_SIZE
	.align		4
.L_5:
        /*0024*/ 	.byte	0x04, 0x12
        /*0026*/ 	.short	(.L_7 - .L_6)
	.align		4
.L_6:
        /*0028*/ 	.word	index@(triton_poi_fused_add_0)
        /*002c*/ 	.word	0x00000000
.L_7:


//--------------------- .nv.info.triton_poi_fused_add_0 --------------------------
	.section	.nv.info.triton_poi_fused_add_0,"",@"SHT_CUDA_INFO"
	.sectionflags	@""
	.align	4


	//----- nvinfo : EIATTR_CUDA_API_VERSION
	.align		4
        /*0000*/ 	.byte	0x04, 0x37
        /*0002*/ 	.short	(.L_9 - .L_8)
.L_8:
        /*0004*/ 	.word	0x0000007c


	//----- nvinfo : EIATTR_KPARAM_INFO
	.align		4
.L_9:
        /*0008*/ 	.byte	0x04, 0x17
        /*000a*/ 	.short	(.L_11 - .L_10)
.L_10:
        /*000c*/ 	.word	0x00000000
        /*0010*/ 	.short	0x0003
        /*0012*/ 	.short	0x0018
        /*0014*/ 	.byte	0x00, 0xf0, 0x11, 0x00


	//----- nvinfo : EIATTR_KPARAM_INFO
	.align		4
.L_11:
        /*0018*/ 	.byte	0x04, 0x17
        /*001a*/ 	.short	(.L_13 - .L_12)
.L_12:
        /*001c*/ 	.word	0x00000000
        /*0020*/ 	.short	0x0002
        /*0022*/ 	.short	0x0010
        /*0024*/ 	.byte	0x00, 0xf4, 0x21, 0x00


	//----- nvinfo : EIATTR_KPARAM_INFO
	.align		4
.L_13:
        /*0028*/ 	.byte	0x04, 0x17
        /*002a*/ 	.short	(.L_15 - .L_14)
.L_14:
        /*002c*/ 	.word	0x00000000
        /*0030*/ 	.short	0x0001
        /*0032*/ 	.short	0x0008
        /*0034*/ 	.byte	0x00, 0xf4, 0x21, 0x00


	//----- nvinfo : EIATTR_KPARAM_INFO
	.align		4
.L_15:
        /*0038*/ 	.byte	0x04, 0x17
        /*003a*/ 	.short	(.L_17 - .L_16)
.L_16:
        /*003c*/ 	.word	0x00000000
        /*0040*/ 	.short	0x0000
        /*0042*/ 	.short	0x0000
        /*0044*/ 	.byte	0x00, 0xf4, 0x21, 0x00


	//----- nvinfo : EIATTR_SPARSE_MMA_MASK
	.align		4
.L_17:
        /*0048*/ 	.byte	0x03, 0x50
        /*004a*/ 	.short	0x0000


	//----- nvinfo : EIATTR_MAXREG_COUNT
	.align		4
        /*004c*/ 	.byte	0x03, 0x1b
        /*004e*/ 	.short	0x00ff


	//----- nvinfo : EIATTR_EXIT_INSTR_OFFSETS
	.align		4
        /*0050*/ 	.byte	0x04, 0x1c
        /*0052*/ 	.short	(.L_19 - .L_18)


	//   ....[0]....
.L_18:
        /*0054*/ 	.word	0x00000140


	//   ....[1]....
        /*0058*/ 	.word	0x00000160


	//----- nvinfo : EIATTR_REQNTID
	.align		4
.L_19:
        /*005c*/ 	.byte	0x04, 0x10
        /*005e*/ 	.short	(.L_21 - .L_20)
.L_20:
        /*0060*/ 	.word	0x00000080
        /*0064*/ 	.word	0x00000001
        /*0068*/ 	.word	0x00000001


	//----- nvinfo : EIATTR_CBANK_PARAM_SIZE
	.align		4
.L_21:
        /*006c*/ 	.byte	0x03, 0x19
        /*006e*/ 	.short	0x001c


	//----- nvinfo : EIATTR_PARAM_CBANK
	.align		4
        /*0070*/ 	.byte	0x04, 0x0a
        /*0072*/ 	.short	(.L_23 - .L_22)
	.align		4
.L_22:
        /*0074*/ 	.word	index@(.nv.constant0.triton_poi_fused_add_0)
        /*0078*/ 	.short	0x0210
        /*007a*/ 	.short	0x001c


	//----- nvinfo : EIATTR_SW_WAR
	.align		4
.L_23:
        /*007c*/ 	.byte	0x04, 0x36
        /*007e*/ 	.short	(.L_25 - .L_24)
.L_24:
        /*0080*/ 	.word	0x00000008
.L_25:


//--------------------- .nv.callgraph             --------------------------
	.section	.nv.callgraph,"",@"SHT_CUDA_CALLGRAPH"
	.align	4
	.sectionentsize	8
	.align		4
        /*0000*/ 	.word	0x00000000
	.align		4
        /*0004*/ 	.word	0xffffffff
	.align		4
        /*0008*/ 	.word	0x00000000
	.align		4
        /*000c*/ 	.word	0xfffffffe
	.align		4
        /*0010*/ 	.word	0x00000000
	.align		4
        /*0014*/ 	.word	0xfffffffd
	.align		4
        /*0018*/ 	.word	0x00000000
	.align		4
        /*001c*/ 	.word	0xfffffffc


//--------------------- .text.triton_poi_fused_add_0 --------------------------
	.section	.text.triton_poi_fused_add_0,"ax",@progbits
	.align	128
        .global         triton_poi_fused_add_0
        .type           triton_poi_fused_add_0,@function
        .size           triton_poi_fused_add_0,(.L_x_1 - triton_poi_fused_add_0)
        .other          triton_poi_fused_add_0,@"STO_CUDA_ENTRY STV_DEFAULT"
triton_poi_fused_add_0:
.text.triton_poi_fused_add_0:
[----:B------:R-:W0:Y:S02]  /*0000*/  LDC R1, c[0x0][0x28] ;  /* 0x00000a00ff017b82 */ /* 0x000e240000000800 */
[----:B------:R-:W1:Y:S01]  /*0010*/  S2R R0, SR_TID.X ;  /* 0x0000000000007919 */ /* 0x000e620000002100 */
[----:B------:R-:W2:Y:S01]  /*0020*/  LDC.64 R2, c[0x0][0x210] ;  /* 0x00008400ff027b82 */ /* 0x000ea20000000a00 */
[----:B------:R-:W-:Y:S02]  /*0030*/  CS2R R10, SRZ ;  /* 0x00000000000a7805 */ /* 0x000fe4000001ff00 */
[----:B------:R-:W-:Y:S01]  /*0040*/  CS2R R12, SRZ ;  /* 0x00000000000c7805 */ /* 0x000fe2000001ff00 */
[----:B------:R-:W3:Y:S01]  /*0050*/  S2R R9, SR_CTAID.X ;  /* 0x0000000000097919 */ /* 0x000ee20000002500 */
[----:B------:R-:W-:-:S03]  /*0060*/  ULDC.64 UR4, c[0x0][0x208] ;  /* 0x0000820000047ab9 */ /* 0x000fc60000000a00 */
[----:B------:R-:W4:Y:S08]  /*0070*/  LDC.64 R4, c[0x0][0x218] ;  /* 0x00008600ff047b82 */ /* 0x000f300000000a00 */
[----:B------:R-:W5:Y:S01]  /*0080*/  LDC.64 R6, c[0x0][0x220] ;  /* 0x00008800ff067b82 */ /* 0x000f620000000a00 */
[----:B-1----:R-:W-:-:S04]  /*0090*/  SHF.L.U32 R0, R0, 0x1, RZ ;  /* 0x0000000100007819 */ /* 0x002fc800000006ff */
[----:B------:R-:W-:-:S04]  /*00a0*/  LOP3.LUT R0, R0, 0xfe, RZ, 0xc0, !PT ;  /* 0x000000fe00007812 */ /* 0x000fc800078ec0ff */
[----:B---3--:R-:W-:-:S04]  /*00b0*/  LEA R9, R9, R0, 0x8 ;  /* 0x0000000009097211 */ /* 0x008fc800078e40ff */
[C---:B------:R-:W-:Y:S01]  /*00c0*/  ISETP.GE.AND P0, PT, R9.reuse, 0x100, PT ;  /* 0x000001000900780c */ /* 0x040fe20003f06270 */
[----:B--2---:R-:W-:-:S04]  /*00d0*/  IMAD.WIDE R2, R9, 0x4, R2 ;  /* 0x0000000409027825 */ /* 0x004fc800078e0202 */
[----:B----4-:R-:W-:-:S08]  /*00e0*/  IMAD.WIDE R4, R9, 0x4, R4 ;  /* 0x0000000409047825 */ /* 0x010fd000078e0204 */
[----:B------:R-:W2:Y:S04]  /*00f0*/  @!P0 LDG.E.64 R10, desc[UR4][R2.64] ;  /* 0x00000004020a8981 */ /* 0x000ea8000c1e1b00 */
[----:B------:R-:W2:Y:S01]  /*0100*/  @!P0 LDG.E.64 R12, desc[UR4][R4.64] ;  /* 0x00000004040c8981 */ /* 0x000ea2000c1e1b00 */
[----:B-----5:R-:W-:-:S04]  /*0110*/  IMAD.WIDE R6, R9, 0x4, R6 ;  /* 0x0000000409067825 */ /* 0x020fc800078e0206 */
[----:B--2---:R-:W-:Y:S01]  /*0120*/  FADD R10, R12, R10 ;  /* 0x0000000a0c0a7221 */ /* 0x004fe20000000000 */
[----:B------:R-:W-:Y:S01]  /*0130*/  FADD R11, R13, R11 ;  /* 0x0000000b0d0b7221 */ /* 0x000fe20000000000 */
[----:B------:R-:W-:Y:S06]  /*0140*/  @P0 EXIT ;  /* 0x000000000000094d */ /* 0x000fec0003800000 */
[----:B------:R-:W-:Y:S01]  /*0150*/  STG.E.64 desc[UR4][R6.64], R10 ;  /* 0x0000000a06007986 */ /* 0x000fe2000c101b04 */
[----:B------:R-:W-:Y:S05]  /*0160*/  EXIT ;  /* 0x000000000000794d */ /* 0x000fea0003800000 */
.L_x_0:
[----:B------:R-:W-:-:S00]  /*0170*/  BRA `(.L_x_0) ;  /* 0xfffffffc00fc7947 */ /* 0x000fc0000383ffff */
[----:B------:R-:W-:-:S00]  /*0180*/  NOP ;  /* 0x0000000000007918 */ /* 0x000fc00000000000 */
[----:B------:R-:W-:-:S00]  /*0190*/  NOP ;  /* 0x0000000000007918 */ /* 0x000fc00000000000 */
[----:B------:R-:W-:-:S00]  /*01a0*/  NOP ;  /* 0x0000000000007918 */ /* 0x000fc00000000000 */
[----:B------:R-:W-:-:S00]  /*01b0*/  NOP ;  /* 0x0000000000007918 */ /* 0x000fc00000000000 */
[----:B------:R-:W-:-:S00]  /*01c0*/  NOP ;  /* 0x0000000000007918 */ /* 0x000fc00000000000 */
[----:B------:R-:W-:-:S00]  /*01d0*/  NOP ;  /* 0x0000000000007918 */ /* 0x000fc00000000000 */
[----:B------:R-:W-:-:S00]  /*01e0*/  NOP ;  /* 0x0000000000007918 */ /* 0x000fc00000000000 */
[----:B------:R-:W-:-:S00]  /*01f0*/  NOP ;  /* 0x0000000000007918 */ /* 0x000fc00000000000 */
.L_x_1:


//--------------------- .nv.constant0.triton_poi_fused_add_0 --------------------------
	.section	.nv.constant0.triton_poi_fused_add_0,"a",@progbits
	.sectionflags	@""
	.align	4
.nv.constant0.triton_poi_fused_add_0:
	.zero		556
